	.headerflags	@"EF_CUDA_TEXMODE_UNIFIED EF_CUDA_64BIT_ADDRESS EF_CUDA_SM86 EF_CUDA_VIRTUAL_SM(EF_CUDA_SM86)"
	.elftype	@"ET_EXEC"


//--------------------- .nv.info                  --------------------------
	.section	.nv.info,"",@"SHT_CUDA_INFO"
	.align	4


	//----- nvinfo : EIATTR_REGCOUNT
	.align		4
        /*0000*/ 	.byte	0x04, 0x2f
        /*0002*/ 	.short	(.L_1 - .L_0)
	.align		4
.L_0:
        /*0004*/ 	.word	index@(_Z19regbank_test_kernel6float4Pf)
        /*0008*/ 	.word	0x00000020


	//----- nvinfo : EIATTR_MAX_STACK_SIZE
	.align		4
.L_1:
        /*000c*/ 	.byte	0x04, 0x23
        /*000e*/ 	.short	(.L_3 - .L_2)
	.align		4
.L_2:
        /*0010*/ 	.word	index@(_Z19regbank_test_kernel6float4Pf)
        /*0014*/ 	.word	0x00000000


	//----- nvinfo : EIATTR_MIN_STACK_SIZE
	.align		4
.L_3:
        /*0018*/ 	.byte	0x04, 0x12
        /*001a*/ 	.short	(.L_5 - .L_4)
	.align		4
.L_4:
        /*001c*/ 	.word	index@(_Z19regbank_test_kernel6float4Pf)
        /*0020*/ 	.word	0x00000000


	//----- nvinfo : EIATTR_FRAME_SIZE
	.align		4
.L_5:
        /*0024*/ 	.byte	0x04, 0x11
        /*0026*/ 	.short	(.L_7 - .L_6)
	.align		4
.L_6:
        /*0028*/ 	.word	index@(_Z19regbank_test_kernel6float4Pf)
        /*002c*/ 	.word	0x00000000
.L_7:


//--------------------- .nv.info._Z19regbank_test_kernel6float4Pf --------------------------
	.section	.nv.info._Z19regbank_test_kernel6float4Pf,"",@"SHT_CUDA_INFO"
	.align	4


	//----- nvinfo : EIATTR_CUDA_API_VERSION
	.align		4
        /*0000*/ 	.byte	0x04, 0x37
        /*0002*/ 	.short	(.L_9 - .L_8)
.L_8:
        /*0004*/ 	.word	0x00000079


	//----- nvinfo : EIATTR_SW2861232_WAR
	.align		4
.L_9:
        /*0008*/ 	.byte	0x01, 0x35
	.zero		2


	//----- nvinfo : EIATTR_PARAM_CBANK
	.align		4
        /*000c*/ 	.byte	0x04, 0x0a
        /*000e*/ 	.short	(.L_11 - .L_10)
	.align		4
.L_10:
        /*0010*/ 	.word	index@(.nv.constant0._Z19regbank_test_kernel6float4Pf)
        /*0014*/ 	.short	0x0160
        /*0016*/ 	.short	0x0018


	//----- nvinfo : EIATTR_CBANK_PARAM_SIZE
	.align		4
.L_11:
        /*0018*/ 	.byte	0x03, 0x19
        /*001a*/ 	.short	0x0018


	//----- nvinfo : EIATTR_KPARAM_INFO
	.align		4
        /*001c*/ 	.byte	0x04, 0x17
        /*001e*/ 	.short	(.L_13 - .L_12)
.L_12:
        /*0020*/ 	.word	0x00000000
        /*0024*/ 	.short	0x0001
        /*0026*/ 	.short	0x0010
        /*0028*/ 	.byte	0x00, 0xf0, 0x21, 0x00


	//----- nvinfo : EIATTR_KPARAM_INFO
	.align		4
.L_13:
        /*002c*/ 	.byte	0x04, 0x17
        /*002e*/ 	.short	(.L_15 - .L_14)
.L_14:
        /*0030*/ 	.word	0x00000000
        /*0034*/ 	.short	0x0000
        /*0036*/ 	.short	0x0000
        /*0038*/ 	.byte	0x00, 0xf0, 0x41, 0x00


	//----- nvinfo : EIATTR_MAXREG_COUNT
	.align		4
.L_15:
        /*003c*/ 	.byte	0x03, 0x1b
        /*003e*/ 	.short	0x00ff


	//----- nvinfo : EIATTR_EXIT_INSTR_OFFSETS
	.align		4
        /*0040*/ 	.byte	0x04, 0x1c
        /*0042*/ 	.short	(.L_17 - .L_16)


	//   ....[0]....
.L_16:
        /*0044*/ 	.word	0x000000e0


	//   ....[1]....
        /*0048*/ 	.word	0x00000140
.L_17:


//--------------------- .nv.constant0._Z19regbank_test_kernel6float4Pf --------------------------
	.section	.nv.constant0._Z19regbank_test_kernel6float4Pf,"a",@progbits
	.align	4
.nv.constant0._Z19regbank_test_kernel6float4Pf:
	.zero		376


//--------------------- .text._Z19regbank_test_kernel6float4Pf --------------------------
	.section	.text._Z19regbank_test_kernel6float4Pf,"ax",@progbits
	.sectioninfo	@"SHI_REGISTERS=32"
	.align	128
        .global         _Z19regbank_test_kernel6float4Pf
        .type           _Z19regbank_test_kernel6float4Pf,@function
        .size           _Z19regbank_test_kernel6float4Pf,(.L_x_1 - _Z19regbank_test_kernel6float4Pf)
        .other          _Z19regbank_test_kernel6float4Pf,@"STO_CUDA_ENTRY STV_DEFAULT"
_Z19regbank_test_kernel6float4Pf:
.text._Z19regbank_test_kernel6float4Pf:
[----:B------:R-:W-:-:S02]  /*0000*/  MOV R1, c[0x0][0x28] ;  /* 0x00000a0000017a02 */ /* 0x000fc40000000f00 */
[----:B------:R-:W-:Y:S01]  /*0010*/  MOV R6, RZ ;  /* 0x000000ff00067202 */ /* 0x000fe20000000f00 */
[----:B------:R-:W-:Y:S01]  /*0020*/  MOV R7, 0x3f800000 ;  /* 0x3f80000000077802 */ /* 0x000fe20000000f00 */
        /* <DEDUP_REMOVED lines=9> */
[----:B------:R-:W-:Y:S02]  /*00c0*/  MOV R5, c[0x0][0x168] ;  /* 0x00005a0000057a02 */ /* 0x000fe40000000f00 */
[----:B------:R-:W-:-:S05]  /*00d0*/  MOV R0, c[0x0][0x164] ;  /* 0x0000590000007a02 */ /* 0x000fca0000000f00 */
[----:B------:R-:W-:Y:S01]  /*00e0*/  FFMA R6, R8, R9, 1 ;  /* 0x3f80000008067423 */ /* 0x000fe20000000009 */
        /* <DEDUP_REMOVED lines=4095> */
[----:B------:R-:W-:-:S13]  /*100e0*/  FSETP.NEU.AND P0, PT, R5, RZ, PT ;  /* 0x000000ff0500720b */ /* 0x000fda0003f0d000 */
[----:B------:R-:W-:Y:S05]  /*100f0*/  @P0 EXIT ;  /* 0x000000000000094d */ /* 0x000fea0003800000 */
[----:B------:R-:W0:Y:S01]  /*10100*/  S2R R2, SR_TID.X ;  /* 0x0000000000027919 */ /* 0x000e220000002100 */
[----:B------:R-:W-:Y:S01]  /*10110*/  MOV R3, 0x4 ;  /* 0x0000000400037802 */ /* 0x000fe20000000f00 */
[----:B------:R-:W-:-:S04]  /*10120*/  ULDC.64 UR4, c[0x0][0x118] ;  /* 0x0000460000047ab9 */ /* 0x000fc80000000a00 */
[----:B0-----:R-:W-:-:S05]  /*10130*/  IMAD.WIDE R2, R2, R3, c[0x0][0x170] ;  /* 0x00005c0002027625 */ /* 0x001fca00078e0203 */
[----:B------:R-:W-:Y:S01]  /*10140*/  STG.E desc[UR4][R2.64], R5 ;  /* 0x0000000502007986 */ /* 0x000fe2200c101904 */
[----:B------:R-:W-:Y:S05]  /*10150*/  EXIT ;  /* 0x000000000000794d */ /* 0x000fea0003800000 */
.L_x_0:
[----:B------:R-:W-:-:S00]  /*10160*/  BRA `(.L_x_0) ;  /* 0xfffffff000007947 */ /* 0x000fc0000383ffff */
[----:B------:R-:W-:-:S00]  /*10170*/  NOP ;  /* 0x0000000000007918 */ /* 0x000fc00000000000 */
        /* <DEDUP_REMOVED lines=16> */
.L_x_1:
